	.headerflags	@"EF_CUDA_TEXMODE_UNIFIED EF_CUDA_64BIT_ADDRESS EF_CUDA_ACCELERATORS EF_CUDA_SM90 EF_CUDA_VIRTUAL_SM(EF_CUDA_SM90)"
	.elftype	@"ET_EXEC"


//--------------------- .nv.info                  --------------------------
	.section	.nv.info,"",@"SHT_CUDA_INFO"
	.align	4


	//----- nvinfo : EIATTR_REGCOUNT
	.align		4
        /*0000*/ 	.byte	0x04, 0x2f
        /*0002*/ 	.short	(.L_1 - .L_0)
	.align		4
.L_0:
        /*0004*/ 	.word	index@(triton_poi_fused_add_div_hardtanh_mul_44)
        /*0008*/ 	.word	0x0000000c


	//----- nvinfo : EIATTR_MIN_STACK_SIZE
	.align		4
.L_1:
        /*000c*/ 	.byte	0x04, 0x12
        /*000e*/ 	.short	(.L_3 - .L_2)
	.align		4
.L_2:
        /*0010*/ 	.word	index@(triton_poi_fused_add_div_hardtanh_mul_44)
        /*0014*/ 	.word	0x00000000


	//----- nvinfo : EIATTR_FRAME_SIZE
	.align		4
.L_3:
        /*0018*/ 	.byte	0x04, 0x11
        /*001a*/ 	.short	(.L_5 - .L_4)
	.align		4
.L_4:
        /*001c*/ 	.word	index@(triton_poi_fused_add_div_hardtanh_mul_44)
        /*0020*/ 	.word	0x00000000


	//----- nvinfo : EIATTR_MIN_STACK_SIZE
	.align		4
.L_5:
        /*0024*/ 	.byte	0x04, 0x12
        /*0026*/ 	.short	(.L_7 - .L_6)
	.align		4
.L_6:
        /*0028*/ 	.word	index@(triton_poi_fused_add_div_hardtanh_mul_44)
        /*002c*/ 	.word	0x00000000
.L_7:


//--------------------- .nv.info.triton_poi_fused_add_div_hardtanh_mul_44 --------------------------
	.section	.nv.info.triton_poi_fused_add_div_hardtanh_mul_44,"",@"SHT_CUDA_INFO"
	.sectionflags	@""
	.align	4


	//----- nvinfo : EIATTR_CUDA_API_VERSION
	.align		4
        /*0000*/ 	.byte	0x04, 0x37
        /*0002*/ 	.short	(.L_9 - .L_8)
.L_8:
        /*0004*/ 	.word	0x0000007c


	//----- nvinfo : EIATTR_KPARAM_INFO
	.align		4
.L_9:
        /*0008*/ 	.byte	0x04, 0x17
        /*000a*/ 	.short	(.L_11 - .L_10)
.L_10:
        /*000c*/ 	.word	0x00000000
        /*0010*/ 	.short	0x0003
        /*0012*/ 	.short	0x0018
        /*0014*/ 	.byte	0x00, 0xf0, 0x11, 0x00


	//----- nvinfo : EIATTR_KPARAM_INFO
	.align		4
.L_11:
        /*0018*/ 	.byte	0x04, 0x17
        /*001a*/ 	.short	(.L_13 - .L_12)
.L_12:
        /*001c*/ 	.word	0x00000000
        /*0020*/ 	.short	0x0002
        /*0022*/ 	.short	0x0010
        /*0024*/ 	.byte	0x00, 0xf4, 0x21, 0x00


	//----- nvinfo : EIATTR_KPARAM_INFO
	.align		4
.L_13:
        /*0028*/ 	.byte	0x04, 0x17
        /*002a*/ 	.short	(.L_15 - .L_14)
.L_14:
        /*002c*/ 	.word	0x00000000
        /*0030*/ 	.short	0x0001
        /*0032*/ 	.short	0x0008
        /*0034*/ 	.byte	0x00, 0xf4, 0x21, 0x00


	//----- nvinfo : EIATTR_KPARAM_INFO
	.align		4
.L_15:
        /*0038*/ 	.byte	0x04, 0x17
        /*003a*/ 	.short	(.L_17 - .L_16)
.L_16:
        /*003c*/ 	.word	0x00000000
        /*0040*/ 	.short	0x0000
        /*0042*/ 	.short	0x0000
        /*0044*/ 	.byte	0x00, 0xf4, 0x21, 0x00


	//----- nvinfo : EIATTR_SPARSE_MMA_MASK
	.align		4
.L_17:
        /*0048*/ 	.byte	0x03, 0x50
        /*004a*/ 	.short	0x0000


	//----- nvinfo : EIATTR_MAXREG_COUNT
	.align		4
        /*004c*/ 	.byte	0x03, 0x1b
        /*004e*/ 	.short	0x00ff


	//----- nvinfo : EIATTR_EXIT_INSTR_OFFSETS
	.align		4
        /*0050*/ 	.byte	0x04, 0x1c
        /*0052*/ 	.short	(.L_19 - .L_18)


	//   ....[0]....
.L_18:
        /*0054*/ 	.word	0x00000280


	//   ....[1]....
        /*0058*/ 	.word	0x000002a0


	//----- nvinfo : EIATTR_REQNTID
	.align		4
.L_19:
        /*005c*/ 	.byte	0x04, 0x10
        /*005e*/ 	.short	(.L_21 - .L_20)
.L_20:
        /*0060*/ 	.word	0x00000080
        /*0064*/ 	.word	0x00000001
        /*0068*/ 	.word	0x00000001


	//----- nvinfo : EIATTR_CBANK_PARAM_SIZE
	.align		4
.L_21:
        /*006c*/ 	.byte	0x03, 0x19
        /*006e*/ 	.short	0x001c


	//----- nvinfo : EIATTR_PARAM_CBANK
	.align		4
        /*0070*/ 	.byte	0x04, 0x0a
        /*0072*/ 	.short	(.L_23 - .L_22)
	.align		4
.L_22:
        /*0074*/ 	.word	index@(.nv.constant0.triton_poi_fused_add_div_hardtanh_mul_44)
        /*0078*/ 	.short	0x0210
        /*007a*/ 	.short	0x001c


	//----- nvinfo : EIATTR_SW_WAR
	.align		4
.L_23:
        /*007c*/ 	.byte	0x04, 0x36
        /*007e*/ 	.short	(.L_25 - .L_24)
.L_24:
        /*0080*/ 	.word	0x00000008
.L_25:


//--------------------- .nv.callgraph             --------------------------
	.section	.nv.callgraph,"",@"SHT_CUDA_CALLGRAPH"
	.align	4
	.sectionentsize	8
	.align		4
        /*0000*/ 	.word	0x00000000
	.align		4
        /*0004*/ 	.word	0xffffffff
	.align		4
        /*0008*/ 	.word	0x00000000
	.align		4
        /*000c*/ 	.word	0xfffffffe
	.align		4
        /*0010*/ 	.word	0x00000000
	.align		4
        /*0014*/ 	.word	0xfffffffd
	.align		4
        /*0018*/ 	.word	0x00000000
	.align		4
        /*001c*/ 	.word	0xfffffffc


//--------------------- .text.triton_poi_fused_add_div_hardtanh_mul_44 --------------------------
	.section	.text.triton_poi_fused_add_div_hardtanh_mul_44,"ax",@progbits
	.align	128
        .global         triton_poi_fused_add_div_hardtanh_mul_44
        .type           triton_poi_fused_add_div_hardtanh_mul_44,@function
        .size           triton_poi_fused_add_div_hardtanh_mul_44,(.L_x_1 - triton_poi_fused_add_div_hardtanh_mul_44)
        .other          triton_poi_fused_add_div_hardtanh_mul_44,@"STO_CUDA_ENTRY STV_DEFAULT"
triton_poi_fused_add_div_hardtanh_mul_44:
.text.triton_poi_fused_add_div_hardtanh_mul_44:
[----:B------:R-:W0:Y:S02]  /*0000*/  LDC R1, c[0x0][0x28] ;  /* 0x00000a00ff017b82 */ /* 0x000e240000000800 */
[----:B------:R-:W1:Y:S01]  /*0010*/  S2R R0, SR_TID.X ;  /* 0x0000000000007919 */ /* 0x000e620000002100 */
[----:B------:R-:W2:Y:S01]  /*0020*/  LDC.64 R4, c[0x0][0x218] ;  /* 0x00008600ff047b82 */ /* 0x000ea20000000a00 */
[----:B------:R-:W-:Y:S01]  /*0030*/  IMAD.MOV.U32 R6, RZ, RZ, RZ ;  /* 0x000000ffff067224 */ /* 0x000fe200078e00ff */
[----:B------:R-:W-:Y:S01]  /*0040*/  ULDC.64 UR4, c[0x0][0x208] ;  /* 0x0000820000047ab9 */ /* 0x000fe20000000a00 */
[----:B------:R-:W3:Y:S01]  /*0050*/  S2R R7, SR_CTAID.X ;  /* 0x0000000000077919 */ /* 0x000ee20000002500 */
[----:B-1----:R-:W-:-:S05]  /*0060*/  LOP3.LUT R0, R0, 0x7f, RZ, 0xc0, !PT ;  /* 0x0000007f00007812 */ /* 0x002fca00078ec0ff */
[----:B---3--:R-:W-:-:S04]  /*0070*/  IMAD R7, R7, 0x80, R0 ;  /* 0x0000008007077824 */ /* 0x008fc800078e0200 */
[C---:B------:R-:W-:Y:S01]  /*0080*/  IMAD.HI R0, R7.reuse, 0x38e38e39, RZ ;  /* 0x38e38e3907007827 */ /* 0x040fe200078e02ff */
[----:B------:R-:W-:-:S04]  /*0090*/  ISETP.GE.AND P0, PT, R7, 0x1200, PT ;  /* 0x000012000700780c */ /* 0x000fc80003f06270 */
[----:B------:R-:W-:-:S04]  /*00a0*/  SHF.R.U32.HI R3, RZ, 0x1f, R0 ;  /* 0x0000001fff037819 */ /* 0x000fc80000011600 */
[CC--:B------:R-:W-:Y:S02]  /*00b0*/  LEA.HI.SX32 R2, R0.reuse, R3.reuse, 0x1a ;  /* 0x0000000300027211 */ /* 0x0c0fe400078fd2ff */
[----:B------:R-:W-:-:S03]  /*00c0*/  LEA.HI.SX32 R3, R0, R3, 0x18 ;  /* 0x0000000300037211 */ /* 0x000fc600078fc2ff */
[----:B------:R-:W-:-:S04]  /*00d0*/  IMAD R2, R2, -0x120, R7 ;  /* 0xfffffee002027824 */ /* 0x000fc800078e0207 */
[----:B------:R-:W-:-:S04]  /*00e0*/  IMAD R3, R3, 0x120, R2 ;  /* 0x0000012003037824 */ /* 0x000fc800078e0202 */
[----:B--2---:R-:W-:Y:S02]  /*00f0*/  IMAD.WIDE R4, R3, 0x4, R4 ;  /* 0x0000000403047825 */ /* 0x004fe400078e0204 */
[----:B------:R-:W1:Y:S03]  /*0100*/  LDC.64 R2, c[0x0][0x210] ;  /* 0x00008400ff027b82 */ /* 0x000e660000000a00 */
[----:B------:R2:W3:Y:S01]  /*0110*/  @!P0 LDG.E.EL R6, desc[UR4][R4.64] ;  /* 0x0000000404068981 */ /* 0x0004e2000c2e1900 */
[----:B------:R-:W-:-:S04]  /*0120*/  IMAD.MOV.U32 R0, RZ, RZ, RZ ;  /* 0x000000ffff007224 */ /* 0x000fc800078e00ff */
[----:B--2---:R-:W2:Y:S01]  /*0130*/  LDC.64 R4, c[0x0][0x220] ;  /* 0x00008800ff047b82 */ /* 0x004ea20000000a00 */
[----:B-1----:R-:W-:-:S05]  /*0140*/  IMAD.WIDE R2, R7, 0x4, R2 ;  /* 0x0000000407027825 */ /* 0x002fca00078e0202 */
[----:B------:R-:W4:Y:S01]  /*0150*/  @!P0 LDG.E R0, desc[UR4][R2.64] ;  /* 0x0000000402008981 */ /* 0x000f22000c1e1900 */
[----:B--2---:R-:W-:-:S04]  /*0160*/  IMAD.WIDE R4, R7, 0x4, R4 ;  /* 0x0000000407047825 */ /* 0x004fc800078e0204 */
[----:B---3--:R-:W-:-:S05]  /*0170*/  FADD R6, R6, 3 ;  /* 0x4040000006067421 */ /* 0x008fca0000000000 */
[----:B------:R-:W-:-:S04]  /*0180*/  FSETP.GTU.AND P1, PT, R6, RZ, PT ;  /* 0x000000ff0600720b */ /* 0x000fc80003f2c000 */
[----:B------:R-:W-:-:S04]  /*0190*/  FSEL R6, R6, RZ, P1 ;  /* 0x000000ff06067208 */ /* 0x000fc80000800000 */
[C---:B------:R-:W-:Y:S01]  /*01a0*/  FSETP.GEU.AND P2, PT, R6.reuse, 6, PT ;  /* 0x40c000000600780b */ /* 0x040fe20003f4e000 */
[C---:B------:R-:W-:Y:S01]  /*01b0*/  FMUL R9, R6.reuse, 0.16666667163372039795 ;  /* 0x3e2aaaab06097820 */ /* 0x040fe20000400000 */
[----:B------:R-:W-:-:S11]  /*01c0*/  FSETP.NAN.AND P1, PT, R6, R6, PT ;  /* 0x000000060600720b */ /* 0x000fd60003f28000 */
[----:B------:R-:W-:-:S05]  /*01d0*/  @P2 FSEL R9, R9, 1, P1 ;  /* 0x3f80000009092808 */ /* 0x000fca0000800000 */
[CC--:B----4-:R-:W-:Y:S01]  /*01e0*/  FFMA R6, R9.reuse, R0.reuse, 3 ;  /* 0x4040000009067423 */ /* 0x0d0fe20000000000 */
[----:B------:R-:W-:-:S04]  /*01f0*/  FMUL R9, R9, R0 ;  /* 0x0000000009097220 */ /* 0x000fc80000400000 */
[C---:B------:R-:W-:Y:S01]  /*0200*/  FSETP.GTU.AND P1, PT, R6.reuse, RZ, PT ;  /* 0x000000ff0600720b */ /* 0x040fe20003f2c000 */
[----:B------:R1:W-:Y:S03]  /*0210*/  @!P0 STG.E desc[UR4][R2.64], R9 ;  /* 0x0000000902008986 */ /* 0x0003e6000c101904 */
[----:B------:R-:W-:-:S04]  /*0220*/  FSEL R6, R6, RZ, P1 ;  /* 0x000000ff06067208 */ /* 0x000fc80000800000 */
[C---:B------:R-:W-:Y:S01]  /*0230*/  FSETP.GEU.AND P2, PT, R6.reuse, 6, PT ;  /* 0x40c000000600780b */ /* 0x040fe20003f4e000 */
[C---:B------:R-:W-:Y:S01]  /*0240*/  FMUL R8, R6.reuse, 0.16666667163372039795 ;  /* 0x3e2aaaab06087820 */ /* 0x040fe20000400000 */
[----:B------:R-:W-:-:S11]  /*0250*/  FSETP.NAN.AND P1, PT, R6, R6, PT ;  /* 0x000000060600720b */ /* 0x000fd60003f28000 */
[----:B------:R-:W-:-:S05]  /*0260*/  @P2 FSEL R8, R8, 1, P1 ;  /* 0x3f80000008082808 */ /* 0x000fca0000800000 */
[----:B------:R-:W-:Y:S01]  /*0270*/  FMUL R7, R9, R8 ;  /* 0x0000000809077220 */ /* 0x000fe20000400000 */
[----:B-1----:R-:W-:Y:S06]  /*0280*/  @P0 EXIT ;  /* 0x000000000000094d */ /* 0x002fec0003800000 */
[----:B------:R-:W-:Y:S01]  /*0290*/  STG.E desc[UR4][R4.64], R7 ;  /* 0x0000000704007986 */ /* 0x000fe2000c101904 */
[----:B------:R-:W-:Y:S05]  /*02a0*/  EXIT ;  /* 0x000000000000794d */ /* 0x000fea0003800000 */
.L_x_0:
[----:B------:R-:W-:-:S00]  /*02b0*/  BRA `(.L_x_0) ;  /* 0xfffffffc00fc7947 */ /* 0x000fc0000383ffff */
[----:B------:R-:W-:-:S00]  /*02c0*/  NOP ;  /* 0x0000000000007918 */ /* 0x000fc00000000000 */
        /* <DEDUP_REMOVED lines=11> */
.L_x_1:


//--------------------- .nv.constant0.triton_poi_fused_add_div_hardtanh_mul_44 --------------------------
	.section	.nv.constant0.triton_poi_fused_add_div_hardtanh_mul_44,"a",@progbits
	.sectionflags	@""
	.align	4
.nv.constant0.triton_poi_fused_add_div_hardtanh_mul_44:
	.zero		556
